//
// Generated by NVIDIA NVVM Compiler
//
// Compiler Build ID: CL-36424714
// Cuda compilation tools, release 13.0, V13.0.88
// Based on NVVM 20.0.0
//

.version 9.0
.target sm_100
.address_size 64

	// .globl	_Z8sum_cudaPdS_i
// _ZZ8sum_cudaPdS_iE1o has been demoted

.visible .entry _Z8sum_cudaPdS_i(
	.param .u64 .ptr .align 1 _Z8sum_cudaPdS_i_param_0,
	.param .u64 .ptr .align 1 _Z8sum_cudaPdS_i_param_1,
	.param .u32 _Z8sum_cudaPdS_i_param_2
)
{
	.reg .pred 	%p<8>;
	.reg .b32 	%r<15>;
	.reg .b64 	%rd<9>;
	.reg .b64 	%fd<6>;
	// demoted variable
	.shared .align 8 .b8 _ZZ8sum_cudaPdS_iE1o[8192];
	ld.param.u64 	%rd1, [_Z8sum_cudaPdS_i_param_0];
	ld.param.u64 	%rd2, [_Z8sum_cudaPdS_i_param_1];
	ld.param.u32 	%r8, [_Z8sum_cudaPdS_i_param_2];
	mov.u32 	%r1, %tid.x;
	mov.u32 	%r2, %ctaid.x;
	mov.u32 	%r14, %ntid.x;
	mad.lo.s32 	%r4, %r2, %r14, %r1;
	setp.ge.s32 	%p1, %r4, %r8;
	shl.b32 	%r9, %r1, 3;
	mov.u32 	%r10, _ZZ8sum_cudaPdS_iE1o;
	add.s32 	%r5, %r10, %r9;
	@%p1 bra 	$L__BB0_2;
	cvta.to.global.u64 	%rd3, %rd1;
	mul.wide.s32 	%rd4, %r4, 8;
	add.s64 	%rd5, %rd3, %rd4;
	ld.global.f64 	%fd1, [%rd5];
	st.shared.f64 	[%r5], %fd1;
$L__BB0_2:
	bar.sync 	0;
	setp.lt.u32 	%p2, %r14, 2;
	@%p2 bra 	$L__BB0_6;
$L__BB0_3:
	shr.u32 	%r7, %r14, 1;
	setp.ge.u32 	%p3, %r1, %r7;
	add.s32 	%r11, %r7, %r4;
	setp.ge.s32 	%p4, %r11, %r8;
	or.pred  	%p5, %p3, %p4;
	@%p5 bra 	$L__BB0_5;
	shl.b32 	%r12, %r7, 3;
	add.s32 	%r13, %r5, %r12;
	ld.shared.f64 	%fd2, [%r13];
	ld.shared.f64 	%fd3, [%r5];
	add.f64 	%fd4, %fd2, %fd3;
	st.shared.f64 	[%r5], %fd4;
$L__BB0_5:
	bar.sync 	0;
	setp.gt.u32 	%p6, %r14, 3;
	mov.u32 	%r14, %r7;
	@%p6 bra 	$L__BB0_3;
$L__BB0_6:
	setp.ne.s32 	%p7, %r1, 0;
	@%p7 bra 	$L__BB0_8;
	ld.shared.f64 	%fd5, [_ZZ8sum_cudaPdS_iE1o];
	cvta.to.global.u64 	%rd6, %rd2;
	mul.wide.u32 	%rd7, %r2, 8;
	add.s64 	%rd8, %rd6, %rd7;
	st.global.f64 	[%rd8], %fd5;
$L__BB0_8:
	ret;

}
	// .globl	_Z18sum_cuda_no_sharedPdS_i
.visible .entry _Z18sum_cuda_no_sharedPdS_i(
	.param .u64 .ptr .align 1 _Z18sum_cuda_no_sharedPdS_i_param_0,
	.param .u64 .ptr .align 1 _Z18sum_cuda_no_sharedPdS_i_param_1,
	.param .u32 _Z18sum_cuda_no_sharedPdS_i_param_2
)
{
	.reg .pred 	%p<9>;
	.reg .b32 	%r<12>;
	.reg .b64 	%rd<11>;
	.reg .b64 	%fd<5>;

	ld.param.u64 	%rd3, [_Z18sum_cuda_no_sharedPdS_i_param_0];
	ld.param.u64 	%rd2, [_Z18sum_cuda_no_sharedPdS_i_param_1];
	ld.param.u32 	%r7, [_Z18sum_cuda_no_sharedPdS_i_param_2];
	cvta.to.global.u64 	%rd4, %rd3;
	mov.u32 	%r1, %tid.x;
	mov.u32 	%r2, %ctaid.x;
	mov.u32 	%r11, %ntid.x;
	mad.lo.s32 	%r4, %r2, %r11, %r1;
	setp.lt.u32 	%p1, %r11, 2;
	mul.wide.s32 	%rd5, %r4, 8;
	add.s64 	%rd1, %rd4, %rd5;
	@%p1 bra 	$L__BB1_4;
$L__BB1_1:
	shr.u32 	%r6, %r11, 1;
	setp.ge.u32 	%p2, %r1, %r6;
	add.s32 	%r8, %r6, %r4;
	max.s32 	%r9, %r4, %r8;
	setp.ge.s32 	%p3, %r9, %r7;
	or.pred  	%p4, %p3, %p2;
	@%p4 bra 	$L__BB1_3;
	shl.b32 	%r10, %r6, 3;
	cvt.u64.u32 	%rd6, %r10;
	add.s64 	%rd7, %rd1, %rd6;
	ld.global.f64 	%fd1, [%rd7];
	ld.global.f64 	%fd2, [%rd1];
	add.f64 	%fd3, %fd1, %fd2;
	st.global.f64 	[%rd1], %fd3;
$L__BB1_3:
	bar.sync 	0;
	setp.gt.u32 	%p5, %r11, 3;
	mov.u32 	%r11, %r6;
	@%p5 bra 	$L__BB1_1;
$L__BB1_4:
	setp.ne.s32 	%p6, %r1, 0;
	setp.ge.s32 	%p7, %r4, %r7;
	or.pred  	%p8, %p6, %p7;
	@%p8 bra 	$L__BB1_6;
	ld.global.f64 	%fd4, [%rd1];
	cvta.to.global.u64 	%rd8, %rd2;
	mul.wide.u32 	%rd9, %r2, 8;
	add.s64 	%rd10, %rd8, %rd9;
	st.global.f64 	[%rd10], %fd4;
$L__BB1_6:
	ret;

}


// ===== COMPILED SASS (sm_100) =====

	.target	sm_100

	.elftype	@"ET_EXEC"


//--------------------- .note.nv.tkinfo           --------------------------
	.section	.note.nv.tkinfo,"",@"SHT_NOTE"
	.sectionflags	@"SHF_NOTE_NV_TKINFO"
	.tkinfo
        /*0018*/ 	.word	0x00000002
        /*0030*/ 	.string	""
        /*0030*/ 	.string	"ptxas"
        /*0030*/ 	.string	"Cuda compilation tools, release 13.0, V13.0.88"
        /*0030*/ 	.string	"Build cuda_13.0.r13.0/compiler.36424714_0"
        /*0030*/ 	.string	"-arch sm_100 -m 64 "



//--------------------- .note.nv.cuinfo           --------------------------
	.section	.note.nv.cuinfo,"",@"SHT_NOTE"
	.sectionflags	@"SHF_NOTE_NV_CUINFO"
        /*0018*/ 	.short	0x0002
        /*001a*/ 	.short	0x0064
        /*001c*/ 	.short	0x0082
	.zero		2


//--------------------- .nv.info                  --------------------------
	.section	.nv.info,"",@"SHT_CUDA_INFO"
	.align	4


	//----- nvinfo : EIATTR_REGCOUNT
	.align		4
        /*0000*/ 	.byte	0x04, 0x2f
        /*0002*/ 	.short	(.L_1 - .L_0)
	.align		4
.L_0:
        /*0004*/ 	.word	index@(_Z8sum_cudaPdS_i)
        /*0008*/ 	.word	0x0000000e


	//----- nvinfo : EIATTR_FRAME_SIZE
	.align		4
.L_1:
        /*000c*/ 	.byte	0x04, 0x11
        /*000e*/ 	.short	(.L_3 - .L_2)
	.align		4
.L_2:
        /*0010*/ 	.word	index@(_Z8sum_cudaPdS_i)
        /*0014*/ 	.word	0x00000000


	//----- nvinfo : EIATTR_REGCOUNT
	.align		4
.L_3:
        /*0018*/ 	.byte	0x04, 0x2f
        /*001a*/ 	.short	(.L_5 - .L_4)
	.align		4
.L_4:
        /*001c*/ 	.word	index@(_Z18sum_cuda_no_sharedPdS_i)
        /*0020*/ 	.word	0x00000012


	//----- nvinfo : EIATTR_FRAME_SIZE
	.align		4
.L_5:
        /*0024*/ 	.byte	0x04, 0x11
        /*0026*/ 	.short	(.L_7 - .L_6)
	.align		4
.L_6:
        /*0028*/ 	.word	index@(_Z18sum_cuda_no_sharedPdS_i)
        /*002c*/ 	.word	0x00000000


	//----- nvinfo : EIATTR_MIN_STACK_SIZE
	.align		4
.L_7:
        /*0030*/ 	.byte	0x04, 0x12
        /*0032*/ 	.short	(.L_9 - .L_8)
	.align		4
.L_8:
        /*0034*/ 	.word	index@(_Z18sum_cuda_no_sharedPdS_i)
        /*0038*/ 	.word	0x00000000


	//----- nvinfo : EIATTR_MIN_STACK_SIZE
	.align		4
.L_9:
        /*003c*/ 	.byte	0x04, 0x12
        /*003e*/ 	.short	(.L_11 - .L_10)
	.align		4
.L_10:
        /*0040*/ 	.word	index@(_Z8sum_cudaPdS_i)
        /*0044*/ 	.word	0x00000000
.L_11:


//--------------------- .nv.compat                --------------------------
	.section	.nv.compat,"",@"SHT_CUDA_COMPAT_INFO"
	.align	4
        /*0000*/ 	.byte	0x02, 0x09, 0x00, 0x00, 0x02, 0x02, 0x01, 0x00, 0x02, 0x05, 0x05, 0x00, 0x03, 0x07, 0x01, 0x01
        /*0010*/ 	.byte	0x02, 0x03, 0x00, 0x00, 0x02, 0x06, 0x01, 0x00, 0x04, 0x0b, 0x08, 0x00, 0x01, 0x00, 0x00, 0x00
        /*0020*/ 	.byte	0x00, 0x00, 0x00, 0x00


//--------------------- .nv.info._Z18sum_cuda_no_sharedPdS_i --------------------------
	.section	.nv.info._Z18sum_cuda_no_sharedPdS_i,"",@"SHT_CUDA_INFO"
	.sectionflags	@""
	.align	4


	//----- nvinfo : EIATTR_CUDA_API_VERSION
	.align		4
        /*0000*/ 	.byte	0x04, 0x37
        /*0002*/ 	.short	(.L_13 - .L_12)
.L_12:
        /*0004*/ 	.word	0x00000082


	//----- nvinfo : EIATTR_KPARAM_INFO
	.align		4
.L_13:
        /*0008*/ 	.byte	0x04, 0x17
        /*000a*/ 	.short	(.L_15 - .L_14)
.L_14:
        /*000c*/ 	.word	0x00000000
        /*0010*/ 	.short	0x0002
        /*0012*/ 	.short	0x0010
        /*0014*/ 	.byte	0x00, 0xf0, 0x11, 0x00


	//----- nvinfo : EIATTR_KPARAM_INFO
	.align		4
.L_15:
        /*0018*/ 	.byte	0x04, 0x17
        /*001a*/ 	.short	(.L_17 - .L_16)
.L_16:
        /*001c*/ 	.word	0x00000000
        /*0020*/ 	.short	0x0001
        /*0022*/ 	.short	0x0008
        /*0024*/ 	.byte	0x00, 0xf5, 0x21, 0x00


	//----- nvinfo : EIATTR_KPARAM_INFO
	.align		4
.L_17:
        /*0028*/ 	.byte	0x04, 0x17
        /*002a*/ 	.short	(.L_19 - .L_18)
.L_18:
        /*002c*/ 	.word	0x00000000
        /*0030*/ 	.short	0x0000
        /*0032*/ 	.short	0x0000
        /*0034*/ 	.byte	0x00, 0xf5, 0x21, 0x00


	//----- nvinfo : EIATTR_SPARSE_MMA_MASK
	.align		4
.L_19:
        /*0038*/ 	.byte	0x03, 0x50
        /*003a*/ 	.short	0x0000


	//----- nvinfo : EIATTR_MAXREG_COUNT
	.align		4
        /*003c*/ 	.byte	0x03, 0x1b
        /*003e*/ 	.short	0x00ff


	//----- nvinfo : EIATTR_NUM_BARRIERS
	.align		4
        /*0040*/ 	.byte	0x02, 0x4c
        /*0042*/ 	.byte	0x01
	.zero		1


	//----- nvinfo : EIATTR_MERCURY_ISA_VERSION
	.align		4
        /*0044*/ 	.byte	0x03, 0x5f
        /*0046*/ 	.short	0x0101


	//----- nvinfo : EIATTR_VRC_CTA_INIT_COUNT
	.align		4
        /*0048*/ 	.byte	0x02, 0x4a
	.zero		1
	.zero		1


	//----- nvinfo : EIATTR_EXIT_INSTR_OFFSETS
	.align		4
        /*004c*/ 	.byte	0x04, 0x1c
        /*004e*/ 	.short	(.L_21 - .L_20)


	//   ....[0]....
.L_20:
        /*0050*/ 	.word	0x00000200


	//   ....[1]....
        /*0054*/ 	.word	0x00000250


	//----- nvinfo : EIATTR_CRS_STACK_SIZE
	.align		4
.L_21:
        /*0058*/ 	.byte	0x04, 0x1e
        /*005a*/ 	.short	(.L_23 - .L_22)
.L_22:
        /*005c*/ 	.word	0x00000000


	//----- nvinfo : EIATTR_CBANK_PARAM_SIZE
	.align		4
.L_23:
        /*0060*/ 	.byte	0x03, 0x19
        /*0062*/ 	.short	0x0014


	//----- nvinfo : EIATTR_PARAM_CBANK
	.align		4
        /*0064*/ 	.byte	0x04, 0x0a
        /*0066*/ 	.short	(.L_25 - .L_24)
	.align		4
.L_24:
        /*0068*/ 	.word	index@(.nv.constant0._Z18sum_cuda_no_sharedPdS_i)
        /*006c*/ 	.short	0x0380
        /*006e*/ 	.short	0x0014


	//----- nvinfo : EIATTR_SW_WAR
	.align		4
.L_25:
        /*0070*/ 	.byte	0x04, 0x36
        /*0072*/ 	.short	(.L_27 - .L_26)
.L_26:
        /*0074*/ 	.word	0x00000008
.L_27:


//--------------------- .nv.info._Z8sum_cudaPdS_i --------------------------
	.section	.nv.info._Z8sum_cudaPdS_i,"",@"SHT_CUDA_INFO"
	.sectionflags	@""
	.align	4


	//----- nvinfo : EIATTR_CUDA_API_VERSION
	.align		4
        /*0000*/ 	.byte	0x04, 0x37
        /*0002*/ 	.short	(.L_29 - .L_28)
.L_28:
        /*0004*/ 	.word	0x00000082


	//----- nvinfo : EIATTR_KPARAM_INFO
	.align		4
.L_29:
        /*0008*/ 	.byte	0x04, 0x17
        /*000a*/ 	.short	(.L_31 - .L_30)
.L_30:
        /*000c*/ 	.word	0x00000000
        /*0010*/ 	.short	0x0002
        /*0012*/ 	.short	0x0010
        /*0014*/ 	.byte	0x00, 0xf0, 0x11, 0x00


	//----- nvinfo : EIATTR_KPARAM_INFO
	.align		4
.L_31:
        /*0018*/ 	.byte	0x04, 0x17
        /*001a*/ 	.short	(.L_33 - .L_32)
.L_32:
        /*001c*/ 	.word	0x00000000
        /*0020*/ 	.short	0x0001
        /*0022*/ 	.short	0x0008
        /*0024*/ 	.byte	0x00, 0xf5, 0x21, 0x00


	//----- nvinfo : EIATTR_KPARAM_INFO
	.align		4
.L_33:
        /*0028*/ 	.byte	0x04, 0x17
        /*002a*/ 	.short	(.L_35 - .L_34)
.L_34:
        /*002c*/ 	.word	0x00000000
        /*0030*/ 	.short	0x0000
        /*0032*/ 	.short	0x0000
        /*0034*/ 	.byte	0x00, 0xf5, 0x21, 0x00


	//----- nvinfo : EIATTR_SPARSE_MMA_MASK
	.align		4
.L_35:
        /*0038*/ 	.byte	0x03, 0x50
        /*003a*/ 	.short	0x0000


	//----- nvinfo : EIATTR_MAXREG_COUNT
	.align		4
        /*003c*/ 	.byte	0x03, 0x1b
        /*003e*/ 	.short	0x00ff


	//----- nvinfo : EIATTR_NUM_BARRIERS
	.align		4
        /*0040*/ 	.byte	0x02, 0x4c
        /*0042*/ 	.byte	0x01
	.zero		1


	//----- nvinfo : EIATTR_MERCURY_ISA_VERSION
	.align		4
        /*0044*/ 	.byte	0x03, 0x5f
        /*0046*/ 	.short	0x0101


	//----- nvinfo : EIATTR_VRC_CTA_INIT_COUNT
	.align		4
        /*0048*/ 	.byte	0x02, 0x4a
	.zero		1
	.zero		1


	//----- nvinfo : EIATTR_EXIT_INSTR_OFFSETS
	.align		4
        /*004c*/ 	.byte	0x04, 0x1c
        /*004e*/ 	.short	(.L_37 - .L_36)


	//   ....[0]....
.L_36:
        /*0050*/ 	.word	0x00000240


	//   ....[1]....
        /*0054*/ 	.word	0x000002c0


	//----- nvinfo : EIATTR_CBANK_PARAM_SIZE
	.align		4
.L_37:
        /*0058*/ 	.byte	0x03, 0x19
        /*005a*/ 	.short	0x0014


	//----- nvinfo : EIATTR_PARAM_CBANK
	.align		4
        /*005c*/ 	.byte	0x04, 0x0a
        /*005e*/ 	.short	(.L_39 - .L_38)
	.align		4
.L_38:
        /*0060*/ 	.word	index@(.nv.constant0._Z8sum_cudaPdS_i)
        /*0064*/ 	.short	0x0380
        /*0066*/ 	.short	0x0014


	//----- nvinfo : EIATTR_SW_WAR
	.align		4
.L_39:
        /*0068*/ 	.byte	0x04, 0x36
        /*006a*/ 	.short	(.L_41 - .L_40)
.L_40:
        /*006c*/ 	.word	0x00000008
.L_41:


//--------------------- .nv.callgraph             --------------------------
	.section	.nv.callgraph,"",@"SHT_CUDA_CALLGRAPH"
	.align	4
	.sectionentsize	8
	.align		4
        /*0000*/ 	.word	0x00000000
	.align		4
        /*0004*/ 	.word	0xffffffff
	.align		4
        /*0008*/ 	.word	0x00000000
	.align		4
        /*000c*/ 	.word	0xfffffffe
	.align		4
        /*0010*/ 	.word	0x00000000
	.align		4
        /*0014*/ 	.word	0xfffffffd
	.align		4
        /*0018*/ 	.word	0x00000000
	.align		4
        /*001c*/ 	.word	0xfffffffc


//--------------------- .text._Z18sum_cuda_no_sharedPdS_i --------------------------
	.section	.text._Z18sum_cuda_no_sharedPdS_i,"ax",@progbits
	.align	128
        .global         _Z18sum_cuda_no_sharedPdS_i
        .type           _Z18sum_cuda_no_sharedPdS_i,@function
        .size           _Z18sum_cuda_no_sharedPdS_i,(.L_x_8 - _Z18sum_cuda_no_sharedPdS_i)
        .other          _Z18sum_cuda_no_sharedPdS_i,@"STO_CUDA_ENTRY STV_DEFAULT"
_Z18sum_cuda_no_sharedPdS_i:
.text._Z18sum_cuda_no_sharedPdS_i:
[----:B------:R-:W-:Y:S01]  /*0000*/  LDC R1, c[0x0][0x37c] ;  /* 0x0000df00ff017b82 */ /* 0x000fe20000000800 */
[----:B------:R-:W0:Y:S01]  /*0010*/  S2R R10, SR_TID.X ;  /* 0x00000000000a7919 */ /* 0x000e220000002100 */
[----:B------:R-:W1:Y:S06]  /*0020*/  LDCU UR6, c[0x0][0x360] ;  /* 0x00006c00ff0677ac */ /* 0x000e6c0008000800 */
[----:B------:R-:W2:Y:S01]  /*0030*/  LDC.64 R2, c[0x0][0x380] ;  /* 0x0000e000ff027b82 */ /* 0x000ea20000000a00 */
[----:B------:R-:W0:Y:S01]  /*0040*/  S2R R13, SR_CTAID.X ;  /* 0x00000000000d7919 */ /* 0x000e220000002500 */
[----:B------:R-:W3:Y:S01]  /*0050*/  LDCU.64 UR4, c[0x0][0x358] ;  /* 0x00006b00ff0477ac */ /* 0x000ee20008000a00 */
[----:B-1----:R-:W-:-:S02]  /*0060*/  UISETP.GE.U32.AND UP0, UPT, UR6, 0x2, UPT ;  /* 0x000000020600788c */ /* 0x002fc4000bf06070 */
[----:B0-----:R-:W-:-:S04]  /*0070*/  IMAD R11, R13, UR6, R10 ;  /* 0x000000060d0b7c24 */ /* 0x001fc8000f8e020a */
[----:B--2---:R-:W-:-:S03]  /*0080*/  IMAD.WIDE R2, R11, 0x8, R2 ;  /* 0x000000080b027825 */ /* 0x004fc600078e0202 */
[----:B---3--:R-:W-:Y:S05]  /*0090*/  BRA.U !UP0, `(.L_x_0) ;  /* 0x00000001084c7547 */ /* 0x008fea000b800000 */
[----:B------:R-:W-:Y:S01]  /*00a0*/  IMAD.U32 R0, RZ, RZ, UR6 ;  /* 0x00000006ff007e24 */ /* 0x000fe2000f8e00ff */
[----:B------:R-:W0:Y:S06]  /*00b0*/  LDCU UR7, c[0x0][0x390] ;  /* 0x00007200ff0777ac */ /* 0x000e2c0008000800 */
.L_x_3:
[----:B------:R-:W-:Y:S01]  /*00c0*/  SHF.R.U32.HI R15, RZ, 0x1, R0 ;  /* 0x00000001ff0f7819 */ /* 0x000fe20000011600 */
[----:B------:R-:W-:Y:S03]  /*00d0*/  BSSY.RECONVERGENT B0, `(.L_x_1) ;  /* 0x000000b000007945 */ /* 0x000fe60003800200 */
[----:B------:R-:W-:Y:S02]  /*00e0*/  ISETP.GE.U32.AND P0, PT, R10, R15, PT ;  /* 0x0000000f0a00720c */ /* 0x000fe40003f06070 */
[----:B0-----:R-:W-:-:S04]  /*00f0*/  VIADDMNMX R4, R15, R11, R11, !PT ;  /* 0x0000000b0f047246 */ /* 0x001fc8000780010b */
[----:B0-----:R-:W-:-:S13]  /*0100*/  ISETP.GE.OR P0, PT, R4, UR7, P0 ;  /* 0x0000000704007c0c */ /* 0x001fda0008706670 */
[----:B------:R-:W-:Y:S05]  /*0110*/  @P0 BRA `(.L_x_2) ;  /* 0x0000000000180947 */ /* 0x000fea0003800000 */
[----:B------:R-:W-:Y:S01]  /*0120*/  LEA R8, P0, R15, R2, 0x3 ;  /* 0x000000020f087211 */ /* 0x000fe200078018ff */
[----:B------:R-:W2:Y:S04]  /*0130*/  LDG.E.64 R6, desc[UR4][R2.64] ;  /* 0x0000000402067981 */ /* 0x000ea8000c1e1b00 */
[----:B------:R-:W-:-:S05]  /*0140*/  IMAD.X R9, RZ, RZ, R3, P0 ;  /* 0x000000ffff097224 */ /* 0x000fca00000e0603 */
[----:B------:R-:W2:Y:S02]  /*0150*/  LDG.E.64 R4, desc[UR4][R8.64] ;  /* 0x0000000408047981 */ /* 0x000ea4000c1e1b00 */
[----:B--2---:R-:W-:-:S07]  /*0160*/  DADD R4, R4, R6 ;  /* 0x0000000004047229 */ /* 0x004fce0000000006 */
[----:B------:R0:W-:Y:S04]  /*0170*/  STG.E.64 desc[UR4][R2.64], R4 ;  /* 0x0000000402007986 */ /* 0x0001e8000c101b04 */
.L_x_2:
[----:B------:R-:W-:Y:S05]  /*0180*/  BSYNC.RECONVERGENT B0 ;  /* 0x0000000000007941 */ /* 0x000fea0003800200 */
.L_x_1:
[----:B------:R-:W-:Y:S01]  /*0190*/  BAR.SYNC.DEFER_BLOCKING 0x0 ;  /* 0x0000000000007b1d */ /* 0x000fe20000010000 */
[----:B------:R-:W-:Y:S01]  /*01a0*/  ISETP.GT.U32.AND P0, PT, R0, 0x3, PT ;  /* 0x000000030000780c */ /* 0x000fe20003f04070 */
[----:B------:R-:W-:-:S12]  /*01b0*/  IMAD.MOV.U32 R0, RZ, RZ, R15 ;  /* 0x000000ffff007224 */ /* 0x000fd800078e000f */
[----:B------:R-:W-:Y:S05]  /*01c0*/  @P0 BRA `(.L_x_3) ;  /* 0xfffffffc00bc0947 */ /* 0x000fea000383ffff */
.L_x_0:
[----:B------:R-:W1:Y:S02]  /*01d0*/  LDCU UR6, c[0x0][0x390] ;  /* 0x00007200ff0677ac */ /* 0x000e640008000800 */
[----:B-1----:R-:W-:-:S04]  /*01e0*/  ISETP.GE.AND P0, PT, R11, UR6, PT ;  /* 0x000000060b007c0c */ /* 0x002fc8000bf06270 */
[----:B------:R-:W-:-:S13]  /*01f0*/  ISETP.NE.OR P0, PT, R10, RZ, P0 ;  /* 0x000000ff0a00720c */ /* 0x000fda0000705670 */
[----:B------:R-:W-:Y:S05]  /*0200*/  @P0 EXIT ;  /* 0x000000000000094d */ /* 0x000fea0003800000 */
[----:B0-----:R-:W2:Y:S01]  /*0210*/  LDG.E.64 R2, desc[UR4][R2.64] ;  /* 0x0000000402027981 */ /* 0x001ea2000c1e1b00 */
[----:B------:R-:W0:Y:S02]  /*0220*/  LDC.64 R4, c[0x0][0x388] ;  /* 0x0000e200ff047b82 */ /* 0x000e240000000a00 */
[----:B0-----:R-:W-:-:S05]  /*0230*/  IMAD.WIDE.U32 R4, R13, 0x8, R4 ;  /* 0x000000080d047825 */ /* 0x001fca00078e0004 */
[----:B--2---:R-:W-:Y:S01]  /*0240*/  STG.E.64 desc[UR4][R4.64], R2 ;  /* 0x0000000204007986 */ /* 0x004fe2000c101b04 */
[----:B------:R-:W-:Y:S05]  /*0250*/  EXIT ;  /* 0x000000000000794d */ /* 0x000fea0003800000 */
.L_x_4:
[----:B------:R-:W-:-:S00]  /*0260*/  BRA `(.L_x_4) ;  /* 0xfffffffc00fc7947 */ /* 0x000fc0000383ffff */
[----:B------:R-:W-:-:S00]  /*0270*/  NOP ;  /* 0x0000000000007918 */ /* 0x000fc00000000000 */
        /* <DEDUP_REMOVED lines=8> */
.L_x_8:


//--------------------- .text._Z8sum_cudaPdS_i    --------------------------
	.section	.text._Z8sum_cudaPdS_i,"ax",@progbits
	.align	128
        .global         _Z8sum_cudaPdS_i
        .type           _Z8sum_cudaPdS_i,@function
        .size           _Z8sum_cudaPdS_i,(.L_x_9 - _Z8sum_cudaPdS_i)
        .other          _Z8sum_cudaPdS_i,@"STO_CUDA_ENTRY STV_DEFAULT"
_Z8sum_cudaPdS_i:
.text._Z8sum_cudaPdS_i:
[----:B------:R-:W-:Y:S01]  /*0000*/  LDC R1, c[0x0][0x37c] ;  /* 0x0000df00ff017b82 */ /* 0x000fe20000000800 */
[----:B------:R-:W0:Y:S01]  /*0010*/  S2R R8, SR_TID.X ;  /* 0x0000000000087919 */ /* 0x000e220000002100 */
[----:B------:R-:W0:Y:S01]  /*0020*/  LDCU UR8, c[0x0][0x360] ;  /* 0x00006c00ff0877ac */ /* 0x000e220008000800 */
[----:B------:R-:W0:Y:S01]  /*0030*/  S2R R11, SR_CTAID.X ;  /* 0x00000000000b7919 */ /* 0x000e220000002500 */
[----:B------:R-:W1:Y:S01]  /*0040*/  LDCU UR4, c[0x0][0x390] ;  /* 0x00007200ff0477ac */ /* 0x000e620008000800 */
[----:B------:R-:W2:Y:S01]  /*0050*/  LDCU.64 UR6, c[0x0][0x358] ;  /* 0x00006b00ff0677ac */ /* 0x000ea20008000a00 */
[----:B0-----:R-:W-:-:S05]  /*0060*/  IMAD R7, R11, UR8, R8 ;  /* 0x000000080b077c24 */ /* 0x001fca000f8e0208 */
[----:B-1----:R-:W-:-:S13]  /*0070*/  ISETP.GE.AND P0, PT, R7, UR4, PT ;  /* 0x0000000407007c0c */ /* 0x002fda000bf06270 */
[----:B------:R-:W0:Y:S02]  /*0080*/  @!P0 LDC.64 R2, c[0x0][0x380] ;  /* 0x0000e000ff028b82 */ /* 0x000e240000000a00 */
[----:B0-----:R-:W-:-:S06]  /*0090*/  @!P0 IMAD.WIDE R2, R7, 0x8, R2 ;  /* 0x0000000807028825 */ /* 0x001fcc00078e0202 */
[----:B--2---:R-:W2:Y:S01]  /*00a0*/  @!P0 LDG.E.64 R2, desc[UR6][R2.64] ;  /* 0x0000000602028981 */ /* 0x004ea2000c1e1b00 */
[----:B------:R-:W0:Y:S01]  /*00b0*/  S2UR UR5, SR_CgaCtaId ;  /* 0x00000000000579c3 */ /* 0x000e220000008800 */
[----:B------:R-:W-:Y:S01]  /*00c0*/  IMAD.U32 R0, RZ, RZ, UR8 ;  /* 0x00000008ff007e24 */ /* 0x000fe2000f8e00ff */
[----:B------:R-:W-:Y:S01]  /*00d0*/  UMOV UR4, 0x400 ;  /* 0x0000040000047882 */ /* 0x000fe20000000000 */
[----:B------:R-:W-:-:S03]  /*00e0*/  ISETP.NE.AND P1, PT, R8, RZ, PT ;  /* 0x000000ff0800720c */ /* 0x000fc60003f25270 */
[----:B------:R-:W-:Y:S01]  /*00f0*/  ISETP.GE.U32.AND P2, PT, R0, 0x2, PT ;  /* 0x000000020000780c */ /* 0x000fe20003f46070 */
[----:B0-----:R-:W-:-:S06]  /*0100*/  ULEA UR4, UR5, UR4, 0x18 ;  /* 0x0000000405047291 */ /* 0x001fcc000f8ec0ff */
[----:B------:R-:W-:-:S05]  /*0110*/  LEA R9, R8, UR4, 0x3 ;  /* 0x0000000408097c11 */ /* 0x000fca000f8e18ff */
[----:B--2---:R0:W-:Y:S01]  /*0120*/  @!P0 STS.64 [R9], R2 ;  /* 0x0000000209008388 */ /* 0x0041e20000000a00 */
[----:B------:R-:W-:Y:S06]  /*0130*/  BAR.SYNC.DEFER_BLOCKING 0x0 ;  /* 0x0000000000007b1d */ /* 0x000fec0000010000 */
[----:B------:R-:W-:Y:S05]  /*0140*/  @!P2 BRA `(.L_x_5) ;  /* 0x00000000003ca947 */ /* 0x000fea0003800000 */
[----:B------:R-:W1:Y:S01]  /*0150*/  LDCU UR4, c[0x0][0x390] ;  /* 0x00007200ff0477ac */ /* 0x000e620008000800 */
[----:B------:R-:W-:Y:S01]  /*0160*/  NOP ;  /* 0x0000000000007918 */ /* 0x000fe20000000000 */
.L_x_6:
[----:B------:R-:W-:-:S05]  /*0170*/  SHF.R.U32.HI R10, RZ, 0x1, R0 ;  /* 0x00000001ff0a7819 */ /* 0x000fca0000011600 */
[----:B0-----:R-:W-:-:S05]  /*0180*/  IMAD.IADD R2, R7, 0x1, R10 ;  /* 0x0000000107027824 */ /* 0x001fca00078e020a */
[----:B-1----:R-:W-:-:S04]  /*0190*/  ISETP.GE.AND P0, PT, R2, UR4, PT ;  /* 0x0000000402007c0c */ /* 0x002fc8000bf06270 */
[----:B------:R-:W-:-:S13]  /*01a0*/  ISETP.GE.U32.OR P0, PT, R8, R10, P0 ;  /* 0x0000000a0800720c */ /* 0x000fda0000706470 */
[----:B------:R-:W-:Y:S01]  /*01b0*/  @!P0 IMAD R6, R10, 0x8, R9 ;  /* 0x000000080a068824 */ /* 0x000fe200078e0209 */
[----:B------:R-:W-:Y:S04]  /*01c0*/  @!P0 LDS.64 R4, [R9] ;  /* 0x0000000009048984 */ /* 0x000fe80000000a00 */
[----:B------:R-:W0:Y:S02]  /*01d0*/  @!P0 LDS.64 R2, [R6] ;  /* 0x0000000006028984 */ /* 0x000e240000000a00 */
[----:B0-----:R-:W-:-:S07]  /*01e0*/  @!P0 DADD R2, R2, R4 ;  /* 0x0000000002028229 */ /* 0x001fce0000000004 */
[----:B------:R2:W-:Y:S01]  /*01f0*/  @!P0 STS.64 [R9], R2 ;  /* 0x0000000209008388 */ /* 0x0005e20000000a00 */
[----:B------:R-:W-:Y:S01]  /*0200*/  BAR.SYNC.DEFER_BLOCKING 0x0 ;  /* 0x0000000000007b1d */ /* 0x000fe20000010000 */
[----:B------:R-:W-:Y:S01]  /*0210*/  ISETP.GT.U32.AND P0, PT, R0, 0x3, PT ;  /* 0x000000030000780c */ /* 0x000fe20003f04070 */
[----:B------:R-:W-:-:S12]  /*0220*/  IMAD.MOV.U32 R0, RZ, RZ, R10 ;  /* 0x000000ffff007224 */ /* 0x000fd800078e000a */
[----:B--2---:R-:W-:Y:S05]  /*0230*/  @P0 BRA `(.L_x_6) ;  /* 0xfffffffc00cc0947 */ /* 0x004fea000383ffff */
.L_x_5:
[----:B------:R-:W-:Y:S05]  /*0240*/  @P1 EXIT ;  /* 0x000000000000194d */ /* 0x000fea0003800000 */
[----:B------:R-:W1:Y:S01]  /*0250*/  S2UR UR5, SR_CgaCtaId ;  /* 0x00000000000579c3 */ /* 0x000e620000008800 */
[----:B------:R-:W-:-:S07]  /*0260*/  UMOV UR4, 0x400 ;  /* 0x0000040000047882 */ /* 0x000fce0000000000 */
[----:B------:R-:W2:Y:S01]  /*0270*/  LDC.64 R4, c[0x0][0x388] ;  /* 0x0000e200ff047b82 */ /* 0x000ea20000000a00 */
[----:B-1----:R-:W-:Y:S01]  /*0280*/  ULEA UR4, UR5, UR4, 0x18 ;  /* 0x0000000405047291 */ /* 0x002fe2000f8ec0ff */
[----:B--2---:R-:W-:-:S08]  /*0290*/  IMAD.WIDE.U32 R4, R11, 0x8, R4 ;  /* 0x000000080b047825 */ /* 0x004fd000078e0004 */
[----:B0-----:R-:W0:Y:S04]  /*02a0*/  LDS.64 R2, [UR4] ;  /* 0x00000004ff027984 */ /* 0x001e280008000a00 */
[----:B0-----:R-:W-:Y:S01]  /*02b0*/  STG.E.64 desc[UR6][R4.64], R2 ;  /* 0x0000000204007986 */ /* 0x001fe2000c101b06 */
[----:B------:R-:W-:Y:S05]  /*02c0*/  EXIT ;  /* 0x000000000000794d */ /* 0x000fea0003800000 */
.L_x_7:
        /* <DEDUP_REMOVED lines=11> */
.L_x_9:


//--------------------- .nv.shared.reserved.0     --------------------------
	.section	.nv.shared.reserved.0,"aw",@nobits
	.weak		__nv_reservedSMEM_offset_0_alias
	.size		__nv_reservedSMEM_offset_0_alias, 0, 64
	.other		__nv_reservedSMEM_offset_0_alias,@"STO_CUDA_RESERVED_SHARED STV_DEFAULT"
__nv_reservedSMEM_offset_0_alias:
	.zero		0
	.zero		64


//--------------------- .nv.shared._Z8sum_cudaPdS_i --------------------------
	.section	.nv.shared._Z8sum_cudaPdS_i,"aw",@nobits
	.sectionflags	@""
	.align	8
.nv.shared._Z8sum_cudaPdS_i:
	.zero		9216


//--------------------- .nv.constant0._Z18sum_cuda_no_sharedPdS_i --------------------------
	.section	.nv.constant0._Z18sum_cuda_no_sharedPdS_i,"a",@progbits
	.sectionflags	@""
	.align	4
.nv.constant0._Z18sum_cuda_no_sharedPdS_i:
	.zero		916


//--------------------- .nv.constant0._Z8sum_cudaPdS_i --------------------------
	.section	.nv.constant0._Z8sum_cudaPdS_i,"a",@progbits
	.sectionflags	@""
	.align	4
.nv.constant0._Z8sum_cudaPdS_i:
	.zero		916


//--------------------- SYMBOLS --------------------------

	.type		.nv.reservedSmem.offset0,@object
	.size		.nv.reservedSmem.offset0,0x4
	.type		.nv.reservedSmem.cap,@object
	.size		.nv.reservedSmem.cap,0x4
